	.headerflags	@"EF_CUDA_TEXMODE_UNIFIED EF_CUDA_64BIT_ADDRESS EF_CUDA_ACCELERATORS EF_CUDA_SM90 EF_CUDA_VIRTUAL_SM(EF_CUDA_SM90)"
	.elftype	@"ET_EXEC"


//--------------------- .nv.info                  --------------------------
	.section	.nv.info,"",@"SHT_CUDA_INFO"
	.align	4


	//----- nvinfo : EIATTR_REGCOUNT
	.align		4
        /*0000*/ 	.byte	0x04, 0x2f
        /*0002*/ 	.short	(.L_3 - .L_2)
	.align		4
.L_2:
        /*0004*/ 	.word	index@(triton_poi_fused__native_batch_norm_legit_no_training_silu_25)
        /*0008*/ 	.word	0x00000020


	//----- nvinfo : EIATTR_MIN_STACK_SIZE
	.align		4
.L_3:
        /*000c*/ 	.byte	0x04, 0x12
        /*000e*/ 	.short	(.L_5 - .L_4)
	.align		4
.L_4:
        /*0010*/ 	.word	index@(triton_poi_fused__native_batch_norm_legit_no_training_silu_25)
        /*0014*/ 	.word	0x00000000


	//----- nvinfo : EIATTR_FRAME_SIZE
	.align		4
.L_5:
        /*0018*/ 	.byte	0x04, 0x11
        /*001a*/ 	.short	(.L_7 - .L_6)
	.align		4
.L_6:
        /*001c*/ 	.word	index@(triton_poi_fused__native_batch_norm_legit_no_training_silu_25)
        /*0020*/ 	.word	0x00000000


	//----- nvinfo : EIATTR_MIN_STACK_SIZE
	.align		4
.L_7:
        /*0024*/ 	.byte	0x04, 0x12
        /*0026*/ 	.short	(.L_9 - .L_8)
	.align		4
.L_8:
        /*0028*/ 	.word	index@(triton_poi_fused__native_batch_norm_legit_no_training_silu_25)
        /*002c*/ 	.word	0x00000000
.L_9:


//--------------------- .nv.info.triton_poi_fused__native_batch_norm_legit_no_training_silu_25 --------------------------
	.section	.nv.info.triton_poi_fused__native_batch_norm_legit_no_training_silu_25,"",@"SHT_CUDA_INFO"
	.sectionflags	@""
	.align	4


	//----- nvinfo : EIATTR_CUDA_API_VERSION
	.align		4
        /*0000*/ 	.byte	0x04, 0x37
        /*0002*/ 	.short	(.L_11 - .L_10)
.L_10:
        /*0004*/ 	.word	0x0000007c


	//----- nvinfo : EIATTR_KPARAM_INFO
	.align		4
.L_11:
        /*0008*/ 	.byte	0x04, 0x17
        /*000a*/ 	.short	(.L_13 - .L_12)
.L_12:
        /*000c*/ 	.word	0x00000000
        /*0010*/ 	.short	0x0007
        /*0012*/ 	.short	0x0034
        /*0014*/ 	.byte	0x00, 0xf0, 0x11, 0x00


	//----- nvinfo : EIATTR_KPARAM_INFO
	.align		4
.L_13:
        /*0018*/ 	.byte	0x04, 0x17
        /*001a*/ 	.short	(.L_15 - .L_14)
.L_14:
        /*001c*/ 	.word	0x00000000
        /*0020*/ 	.short	0x0006
        /*0022*/ 	.short	0x0030
        /*0024*/ 	.byte	0x00, 0xf0, 0x11, 0x00


	//----- nvinfo : EIATTR_KPARAM_INFO
	.align		4
.L_15:
        /*0028*/ 	.byte	0x04, 0x17
        /*002a*/ 	.short	(.L_17 - .L_16)
.L_16:
        /*002c*/ 	.word	0x00000000
        /*0030*/ 	.short	0x0005
        /*0032*/ 	.short	0x0028
        /*0034*/ 	.byte	0x00, 0xf4, 0x21, 0x00


	//----- nvinfo : EIATTR_KPARAM_INFO
	.align		4
.L_17:
        /*0038*/ 	.byte	0x04, 0x17
        /*003a*/ 	.short	(.L_19 - .L_18)
.L_18:
        /*003c*/ 	.word	0x00000000
        /*0040*/ 	.short	0x0004
        /*0042*/ 	.short	0x0020
        /*0044*/ 	.byte	0x00, 0xf4, 0x21, 0x00


	//----- nvinfo : EIATTR_KPARAM_INFO
	.align		4
.L_19:
        /*0048*/ 	.byte	0x04, 0x17
        /*004a*/ 	.short	(.L_21 - .L_20)
.L_20:
        /*004c*/ 	.word	0x00000000
        /*0050*/ 	.short	0x0003
        /*0052*/ 	.short	0x0018
        /*0054*/ 	.byte	0x00, 0xf4, 0x21, 0x00


	//----- nvinfo : EIATTR_KPARAM_INFO
	.align		4
.L_21:
        /*0058*/ 	.byte	0x04, 0x17
        /*005a*/ 	.short	(.L_23 - .L_22)
.L_22:
        /*005c*/ 	.word	0x00000000
        /*0060*/ 	.short	0x0002
        /*0062*/ 	.short	0x0010
        /*0064*/ 	.byte	0x00, 0xf4, 0x21, 0x00


	//----- nvinfo : EIATTR_KPARAM_INFO
	.align		4
.L_23:
        /*0068*/ 	.byte	0x04, 0x17
        /*006a*/ 	.short	(.L_25 - .L_24)
.L_24:
        /*006c*/ 	.word	0x00000000
        /*0070*/ 	.short	0x0001
        /*0072*/ 	.short	0x0008
        /*0074*/ 	.byte	0x00, 0xf4, 0x21, 0x00


	//----- nvinfo : EIATTR_KPARAM_INFO
	.align		4
.L_25:
        /*0078*/ 	.byte	0x04, 0x17
        /*007a*/ 	.short	(.L_27 - .L_26)
.L_26:
        /*007c*/ 	.word	0x00000000
        /*0080*/ 	.short	0x0000
        /*0082*/ 	.short	0x0000
        /*0084*/ 	.byte	0x00, 0xf4, 0x21, 0x00


	//----- nvinfo : EIATTR_SPARSE_MMA_MASK
	.align		4
.L_27:
        /*0088*/ 	.byte	0x03, 0x50
        /*008a*/ 	.short	0x0000


	//----- nvinfo : EIATTR_MAXREG_COUNT
	.align		4
        /*008c*/ 	.byte	0x03, 0x1b
        /*008e*/ 	.short	0x00ff


	//----- nvinfo : EIATTR_EXIT_INSTR_OFFSETS
	.align		4
        /*0090*/ 	.byte	0x04, 0x1c
        /*0092*/ 	.short	(.L_29 - .L_28)


	//   ....[0]....
.L_28:
        /*0094*/ 	.word	0x00000e20


	//   ....[1]....
        /*0098*/ 	.word	0x00000ec0


	//----- nvinfo : EIATTR_REQNTID
	.align		4
.L_29:
        /*009c*/ 	.byte	0x04, 0x10
        /*009e*/ 	.short	(.L_31 - .L_30)
.L_30:
        /*00a0*/ 	.word	0x00000080
        /*00a4*/ 	.word	0x00000001
        /*00a8*/ 	.word	0x00000001


	//----- nvinfo : EIATTR_CBANK_PARAM_SIZE
	.align		4
.L_31:
        /*00ac*/ 	.byte	0x03, 0x19
        /*00ae*/ 	.short	0x0038


	//----- nvinfo : EIATTR_PARAM_CBANK
	.align		4
        /*00b0*/ 	.byte	0x04, 0x0a
        /*00b2*/ 	.short	(.L_33 - .L_32)
	.align		4
.L_32:
        /*00b4*/ 	.word	index@(.nv.constant0.triton_poi_fused__native_batch_norm_legit_no_training_silu_25)
        /*00b8*/ 	.short	0x0210
        /*00ba*/ 	.short	0x0038


	//----- nvinfo : EIATTR_SW_WAR
	.align		4
.L_33:
        /*00bc*/ 	.byte	0x04, 0x36
        /*00be*/ 	.short	(.L_35 - .L_34)
.L_34:
        /*00c0*/ 	.word	0x00000008
.L_35:


//--------------------- .nv.callgraph             --------------------------
	.section	.nv.callgraph,"",@"SHT_CUDA_CALLGRAPH"
	.align	4
	.sectionentsize	8
	.align		4
        /*0000*/ 	.word	0x00000000
	.align		4
        /*0004*/ 	.word	0xffffffff
	.align		4
        /*0008*/ 	.word	0x00000000
	.align		4
        /*000c*/ 	.word	0xfffffffe
	.align		4
        /*0010*/ 	.word	0x00000000
	.align		4
        /*0014*/ 	.word	0xfffffffd
	.align		4
        /*0018*/ 	.word	0x00000000
	.align		4
        /*001c*/ 	.word	0xfffffffc


//--------------------- .nv.constant4             --------------------------
	.section	.nv.constant4,"a",@progbits
	.align	8
	.align		8
.nv.constant4:
        /*0000*/ 	.dword	_$_str
	.align		8
        /*0008*/ 	.dword	_$_str_$_2


//--------------------- .text.triton_poi_fused__native_batch_norm_legit_no_training_silu_25 --------------------------
	.section	.text.triton_poi_fused__native_batch_norm_legit_no_training_silu_25,"ax",@progbits
	.sectionflags	@"SHF_BARRIERS=1"
	.align	128
        .global         triton_poi_fused__native_batch_norm_legit_no_training_silu_25
        .type           triton_poi_fused__native_batch_norm_legit_no_training_silu_25,@function
        .size           triton_poi_fused__native_batch_norm_legit_no_training_silu_25,(.L_x_1 - triton_poi_fused__native_batch_norm_legit_no_training_silu_25)
        .other          triton_poi_fused__native_batch_norm_legit_no_training_silu_25,@"STO_CUDA_ENTRY STV_DEFAULT"
triton_poi_fused__native_batch_norm_legit_no_training_silu_25:
.text.triton_poi_fused__native_batch_norm_legit_no_training_silu_25:
[----:B------:R-:W0:Y:S01]  /*0000*/  LDC R1, c[0x0][0x28] ;  /* 0x00000a00ff017b82 */ /* 0x000e220000000800 */
[----:B------:R-:W1:Y:S07]  /*0010*/  S2R R15, SR_CTAID.X ;  /* 0x00000000000f7919 */ /* 0x000e6e0000002500 */
[----:B------:R-:W2:Y:S01]  /*0020*/  LDC.64 R10, c[0x0][0x220] ;  /* 0x00008800ff0a7b82 */ /* 0x000ea20000000a00 */
[----:B------:R-:W-:Y:S01]  /*0030*/  CS2R R16, SRZ ;  /* 0x0000000000107805 */ /* 0x000fe2000001ff00 */
[----:B------:R-:W-:Y:S01]  /*0040*/  ULDC.64 UR6, c[0x0][0x208] ;  /* 0x0000820000067ab9 */ /* 0x000fe20000000a00 */
[----:B------:R-:W3:Y:S01]  /*0050*/  S2R R0, SR_CTAID.Y ;  /* 0x0000000000007919 */ /* 0x000ee20000002600 */
[----:B------:R-:W4:Y:S04]  /*0060*/  S2R R12, SR_TID.X ;  /* 0x00000000000c7919 */ /* 0x000f280000002100 */
[----:B------:R-:W5:Y:S08]  /*0070*/  LDC.64 R4, c[0x0][0x218] ;  /* 0x00008600ff047b82 */ /* 0x000f700000000a00 */
[----:B------:R-:W4:Y:S08]  /*0080*/  LDC.64 R2, c[0x0][0x210] ;  /* 0x00008400ff027b82 */ /* 0x000f300000000a00 */
[----:B------:R-:W4:Y:S01]  /*0090*/  LDC.64 R8, c[0x0][0x228] ;  /* 0x00008a00ff087b82 */ /* 0x000f220000000a00 */
[C---:B-1----:R-:W-:Y:S01]  /*00a0*/  ISETP.GE.AND P0, PT, R15.reuse, 0x80, PT ;  /* 0x000000800f00780c */ /* 0x042fe20003f06270 */
[----:B--2---:R-:W-:-:S06]  /*00b0*/  IMAD.WIDE R10, R15, 0x4, R10 ;  /* 0x000000040f0a7825 */ /* 0x004fcc00078e020a */
[----:B------:R-:W1:Y:S06]  /*00c0*/  LDC.64 R6, c[0x0][0x230] ;  /* 0x00008c00ff067b82 */ /* 0x000e6c0000000a00 */
[----:B------:R2:W4:Y:S01]  /*00d0*/  @!P0 LDG.E.EL R16, desc[UR6][R10.64] ;  /* 0x000000060a108981 */ /* 0x000522000c2e1900 */
[----:B---3--:R-:W-:Y:S01]  /*00e0*/  SHF.L.U32 R19, R0, 0xa, RZ ;  /* 0x0000000a00137819 */ /* 0x008fe200000006ff */
[----:B-----5:R-:W-:-:S03]  /*00f0*/  IMAD.WIDE R24, R15, 0x4, R4 ;  /* 0x000000040f187825 */ /* 0x020fc600078e0204 */
[----:B----4-:R-:W-:-:S04]  /*0100*/  LOP3.LUT R14, R19, 0x7f, R12, 0xf8, !PT ;  /* 0x0000007f130e7812 */ /* 0x010fc800078ef80c */
[----:B------:R-:W-:Y:S01]  /*0110*/  LEA R21, R14, R15, 0x7 ;  /* 0x0000000f0e157211 */ /* 0x000fe200078e38ff */
[----:B------:R-:W-:-:S03]  /*0120*/  HFMA2.MMA R14, -RZ, RZ, 0, 0 ;  /* 0x00000000ff0e7435 */ /* 0x000fc600000001ff */
[----:B------:R-:W-:Y:S02]  /*0130*/  IADD3 R5, R21, 0x8000, RZ ;  /* 0x0000800015057810 */ /* 0x000fe40007ffe0ff */
[----:B--2---:R-:W-:Y:S02]  /*0140*/  CS2R R10, SRZ ;  /* 0x00000000000a7805 */ /* 0x004fe4000001ff00 */
[----:B------:R-:W-:Y:S01]  /*0150*/  IADD3 R23, R21, 0x4000, RZ ;  /* 0x0000400015177810 */ /* 0x000fe20007ffe0ff */
[--C-:B0-----:R-:W-:Y:S02]  /*0160*/  IMAD.WIDE R4, R5, 0x4, R2.reuse ;  /* 0x0000000405047825 */ /* 0x101fe400078e0202 */
[----:B------:R0:W2:Y:S01]  /*0170*/  @!P0 LDG.E.EL R14, desc[UR6][R24.64] ;  /* 0x00000006180e8981 */ /* 0x0000a2000c2e1900 */
[----:B------:R-:W-:Y:S01]  /*0180*/  MOV R13, RZ ;  /* 0x000000ff000d7202 */ /* 0x000fe20000000f00 */
[----:B------:R-:W-:Y:S02]  /*0190*/  IMAD.WIDE R22, R23, 0x4, R2 ;  /* 0x0000000417167825 */ /* 0x000fe400078e0202 */
[----:B------:R-:W2:Y:S02]  /*01a0*/  @!P0 LDG.E.EL R11, desc[UR6][R4.64] ;  /* 0x00000006040b8981 */ /* 0x000ea4000c2e1900 */
[C---:B------:R-:W-:Y:S01]  /*01b0*/  IMAD.WIDE R8, R15.reuse, 0x4, R8 ;  /* 0x000000040f087825 */ /* 0x040fe200078e0208 */
[----:B------:R-:W-:Y:S01]  /*01c0*/  IADD3 R27, R21, 0xc000, RZ ;  /* 0x0000c000151b7810 */ /* 0x000fe20007ffe0ff */
[----:B------:R3:W4:Y:S02]  /*01d0*/  @!P0 LDG.E.EL R17, desc[UR6][R22.64] ;  /* 0x0000000616118981 */ /* 0x000724000c2e1900 */
[----:B-1----:R-:W-:Y:S01]  /*01e0*/  IMAD.WIDE R6, R15, 0x4, R6 ;  /* 0x000000040f067825 */ /* 0x002fe200078e0206 */
[----:B0-----:R-:W-:Y:S01]  /*01f0*/  HFMA2.MMA R25, -RZ, RZ, 0, 0 ;  /* 0x00000000ff197435 */ /* 0x001fe200000001ff */
[----:B------:R0:W5:Y:S04]  /*0200*/  @!P0 LDG.E.EL R13, desc[UR6][R8.64] ;  /* 0x00000006080d8981 */ /* 0x000168000c2e1900 */
[----:B------:R1:W5:Y:S01]  /*0210*/  @!P0 LDG.E.EL R10, desc[UR6][R6.64] ;  /* 0x00000006060a8981 */ /* 0x000362000c2e1900 */
[----:B---3--:R-:W-:-:S04]  /*0220*/  IMAD.WIDE R22, R21, 0x4, R2 ;  /* 0x0000000415167825 */ /* 0x008fc800078e0202 */
[----:B0-----:R-:W-:Y:S01]  /*0230*/  IMAD.WIDE R8, R27, 0x4, R2 ;  /* 0x000000041b087825 */ /* 0x001fe200078e0202 */
[----:B------:R-:W-:Y:S02]  /*0240*/  MOV R27, RZ ;  /* 0x000000ff001b7202 */ /* 0x000fe40000000f00 */
[----:B------:R-:W-:Y:S02]  /*0250*/  IADD3 R18, R21, 0x10000, RZ ;  /* 0x0001000015127810 */ /* 0x000fe40007ffe0ff */
[----:B------:R0:W3:Y:S01]  /*0260*/  @!P0 LDG.E.EL R25, desc[UR6][R8.64] ;  /* 0x0000000608198981 */ /* 0x0000e2000c2e1900 */
[----:B------:R-:W-:-:S03]  /*0270*/  IADD3 R20, R21, 0x14000, RZ ;  /* 0x0001400015147810 */ /* 0x000fc60007ffe0ff */
[----:B------:R0:W3:Y:S01]  /*0280*/  @!P0 LDG.E.EL R27, desc[UR6][R22.64] ;  /* 0x00000006161b8981 */ /* 0x0000e2000c2e1900 */
[--C-:B------:R-:W-:Y:S01]  /*0290*/  IMAD.WIDE R4, R18, 0x4, R2.reuse ;  /* 0x0000000412047825 */ /* 0x100fe200078e0202 */
[----:B------:R-:W-:Y:S01]  /*02a0*/  HFMA2.MMA R29, -RZ, RZ, 0, 0 ;  /* 0x00000000ff1d7435 */ /* 0x000fe200000001ff */
[----:B------:R-:W-:Y:S02]  /*02b0*/  MOV R18, RZ ;  /* 0x000000ff00127202 */ /* 0x000fe40000000f00 */
[----:B-1----:R-:W-:-:S05]  /*02c0*/  IMAD.WIDE R6, R20, 0x4, R2 ;  /* 0x0000000414067825 */ /* 0x002fca00078e0202 */
[----:B------:R-:W3:Y:S04]  /*02d0*/  @!P0 LDG.E.EL R18, desc[UR6][R6.64] ;  /* 0x0000000606128981 */ /* 0x000ee8000c2e1900 */
[----:B------:R1:W3:Y:S01]  /*02e0*/  @!P0 LDG.E.EL R29, desc[UR6][R4.64] ;  /* 0x00000006041d8981 */ /* 0x0002e2000c2e1900 */
[----:B0-----:R-:W-:Y:S01]  /*02f0*/  IADD3 R9, R21, 0x18000, RZ ;  /* 0x0001800015097810 */ /* 0x001fe20007ffe0ff */
[----:B------:R-:W-:Y:S01]  /*0300*/  HFMA2.MMA R20, -RZ, RZ, 0, 0 ;  /* 0x00000000ff147435 */ /* 0x000fe200000001ff */
[----:B------:R-:W-:-:S03]  /*0310*/  IADD3 R21, R21, 0x1c000, RZ ;  /* 0x0001c00015157810 */ /* 0x000fc60007ffe0ff */
[----:B------:R-:W-:-:S04]  /*0320*/  IMAD.WIDE R8, R9, 0x4, R2 ;  /* 0x0000000409087825 */ /* 0x000fc800078e0202 */
[----:B------:R-:W-:Y:S01]  /*0330*/  IMAD.WIDE R2, R21, 0x4, R2 ;  /* 0x0000000415027825 */ /* 0x000fe200078e0202 */
[----:B------:R-:W-:Y:S01]  /*0340*/  MOV R21, RZ ;  /* 0x000000ff00157202 */ /* 0x000fe20000000f00 */
[----:B------:R0:W3:Y:S05]  /*0350*/  @!P0 LDG.E.EL R20, desc[UR6][R8.64] ;  /* 0x0000000608148981 */ /* 0x0000ea000c2e1900 */
[----:B------:R0:W3:Y:S01]  /*0360*/  @!P0 LDG.E.EL R21, desc[UR6][R2.64] ;  /* 0x0000000602158981 */ /* 0x0000e2000c2e1900 */
[----:B------:R-:W0:Y:S01]  /*0370*/  S2UR UR5, SR_CgaCtaId ;  /* 0x00000000000579c3 */ /* 0x000e220000008800 */
[----:B------:R-:W-:Y:S02]  /*0380*/  UMOV UR4, 0x400 ;  /* 0x0000040000047882 */ /* 0x000fe40000000000 */
[----:B0-----:R-:W-:Y:S01]  /*0390*/  UPRMT UR4, UR5, 0x654, UR4 ;  /* 0x0000065405047896 */ /* 0x001fe20008000004 */
[----:B------:R-:W-:-:S04]  /*03a0*/  FADD R22, R16, 0.0010000000474974513054 ;  /* 0x3a83126f10167421 */ /* 0x000fc80000000000 */
[----:B------:R-:W0:Y:S02]  /*03b0*/  MUFU.SQRT R23, R22 ;  /* 0x0000001600177308 */ /* 0x000e240000002000 */
[C---:B0-----:R-:W-:Y:S02]  /*03c0*/  FSETP.GT.AND P1, PT, R23.reuse, 8.50705917302346158658e+37, PT ;  /* 0x7e8000001700780b */ /* 0x041fe40003f24000 */
[----:B------:R-:W-:Y:S01]  /*03d0*/  FSETP.GEU.AND P2, PT, R23, 1.175494350822287508e-38, PT ;  /* 0x008000001700780b */ /* 0x000fe20003f4e000 */
[----:B------:R-:W-:-:S10]  /*03e0*/  HFMA2.MMA R16, -RZ, RZ, 1.625, 0 ;  /* 0x3e800000ff107435 */ /* 0x000fd400000001ff */
[----:B------:R-:W-:-:S04]  /*03f0*/  @P1 FMUL R23, R23, 0.25 ;  /* 0x3e80000017171820 */ /* 0x000fc80000400000 */
[----:B------:R-:W-:-:S04]  /*0400*/  @!P2 FMUL R23, R23, 16777216 ;  /* 0x4b8000001717a820 */ /* 0x000fc80000400000 */
[----:B-1----:R-:W0:Y:S01]  /*0410*/  MUFU.RCP R4, R23 ;  /* 0x0000001700047308 */ /* 0x002e220000001000 */
[----:B------:R-:W-:Y:S01]  /*0420*/  FSEL R5, R16, 1, P1 ;  /* 0x3f80000010057808 */ /* 0x000fe20000800000 */
[----:B--2---:R-:W-:-:S04]  /*0430*/  FADD R11, -R14, R11 ;  /* 0x0000000b0e0b7221 */ /* 0x004fc80000000100 */
[----:B------:R-:W-:Y:S01]  /*0440*/  @!P2 FMUL R5, R5, 16777216 ;  /* 0x4b8000000505a820 */ /* 0x000fe20000400000 */
[----:B----4-:R-:W-:-:S03]  /*0450*/  FADD R17, -R14, R17 ;  /* 0x000000110e117221 */ /* 0x010fc60000000100 */
[----:B0-----:R-:W-:-:S04]  /*0460*/  FMUL R4, R4, R5 ;  /* 0x0000000504047220 */ /* 0x001fc80000400000 */
[----:B------:R-:W-:-:S04]  /*0470*/  FMUL R11, R11, R4 ;  /* 0x000000040b0b7220 */ /* 0x000fc80000400000 */
[----:B-----5:R-:W-:Y:S01]  /*0480*/  FFMA R6, R11, R13, R10 ;  /* 0x0000000d0b067223 */ /* 0x020fe2000000000a */
[----:B------:R-:W-:-:S03]  /*0490*/  FMUL R5, R17, R4 ;  /* 0x0000000411057220 */ /* 0x000fc60000400000 */
[----:B------:R-:W-:Y:S01]  /*04a0*/  FADD R11, RZ, -R6 ;  /* 0x80000006ff0b7221 */ /* 0x000fe20000000000 */
[-CC-:B------:R-:W-:Y:S01]  /*04b0*/  FFMA R5, R5, R13.reuse, R10.reuse ;  /* 0x0000000d05057223 */ /* 0x180fe2000000000a */
[C---:B---3--:R-:W-:Y:S01]  /*04c0*/  FADD R25, -R14.reuse, R25 ;  /* 0x000000190e197221 */ /* 0x048fe20000000100 */
[C---:B------:R-:W-:Y:S01]  /*04d0*/  FADD R27, -R14.reuse, R27 ;  /* 0x0000001b0e1b7221 */ /* 0x040fe20000000100 */
[----:B------:R-:W-:Y:S01]  /*04e0*/  FMUL R11, R11, 1.4426950216293334961 ;  /* 0x3fb8aa3b0b0b7820 */ /* 0x000fe20000400000 */
[----:B------:R-:W-:Y:S01]  /*04f0*/  FADD R9, RZ, -R5 ;  /* 0x80000005ff097221 */ /* 0x000fe20000000000 */
[-C--:B------:R-:W-:Y:S01]  /*0500*/  FMUL R7, R25, R4.reuse ;  /* 0x0000000419077220 */ /* 0x080fe20000400000 */
[----:B------:R-:W-:Y:S02]  /*0510*/  FMUL R27, R27, R4 ;  /* 0x000000041b1b7220 */ /* 0x000fe40000400000 */
[----:B------:R-:W-:Y:S01]  /*0520*/  FSETP.GEU.AND P5, PT, R11, -126, PT ;  /* 0xc2fc00000b00780b */ /* 0x000fe20003fae000 */
[----:B------:R-:W-:Y:S01]  /*0530*/  FMUL R9, R9, 1.4426950216293334961 ;  /* 0x3fb8aa3b09097820 */ /* 0x000fe20000400000 */
[-CC-:B------:R-:W-:Y:S01]  /*0540*/  FFMA R7, R7, R13.reuse, R10.reuse ;  /* 0x0000000d07077223 */ /* 0x180fe2000000000a */
[----:B------:R-:W-:Y:S01]  /*0550*/  FFMA R8, R27, R13, R10 ;  /* 0x0000000d1b087223 */ /* 0x000fe2000000000a */
[----:B------:R-:W-:-:S02]  /*0560*/  FADD R3, -R14, R18 ;  /* 0x000000120e037221 */ /* 0x000fc40000000100 */
[----:B------:R-:W-:Y:S01]  /*0570*/  FSETP.GEU.AND P2, PT, R9, -126, PT ;  /* 0xc2fc00000900780b */ /* 0x000fe20003f4e000 */
[----:B------:R-:W-:Y:S01]  /*0580*/  FADD R17, RZ, -R7 ;  /* 0x80000007ff117221 */ /* 0x000fe20000000000 */
[----:B------:R-:W-:Y:S01]  /*0590*/  FADD R18, RZ, -R8 ;  /* 0x80000008ff127221 */ /* 0x000fe20000000000 */
[----:B------:R-:W-:Y:S02]  /*05a0*/  FADD R29, -R14, R29 ;  /* 0x0000001d0e1d7221 */ /* 0x000fe40000000100 */
[----:B------:R-:W-:Y:S01]  /*05b0*/  FMUL R17, R17, 1.4426950216293334961 ;  /* 0x3fb8aa3b11117820 */ /* 0x000fe20000400000 */
[----:B------:R-:W-:Y:S01]  /*05c0*/  FMUL R25, R18, 1.4426950216293334961 ;  /* 0x3fb8aa3b12197820 */ /* 0x000fe20000400000 */
[----:B------:R-:W-:Y:S01]  /*05d0*/  @!P5 FMUL R11, R11, 0.5 ;  /* 0x3f0000000b0bd820 */ /* 0x000fe20000400000 */
[----:B------:R-:W-:Y:S02]  /*05e0*/  FMUL R29, R29, R4 ;  /* 0x000000041d1d7220 */ /* 0x000fe40000400000 */
[----:B------:R-:W-:-:S02]  /*05f0*/  FSETP.GEU.AND P3, PT, R17, -126, PT ;  /* 0xc2fc00001100780b */ /* 0x000fc40003f6e000 */
[----:B------:R-:W-:Y:S01]  /*0600*/  FSETP.GEU.AND P4, PT, R25, -126, PT ;  /* 0xc2fc00001900780b */ /* 0x000fe20003f8e000 */
[-C--:B------:R-:W-:Y:S01]  /*0610*/  FFMA R2, R29, R13.reuse, R10 ;  /* 0x0000000d1d027223 */ /* 0x080fe2000000000a */
[----:B------:R-:W0:Y:S01]  /*0620*/  MUFU.EX2 R11, R11 ;  /* 0x0000000b000b7308 */ /* 0x000e220000000800 */
[----:B------:R-:W-:Y:S01]  /*0630*/  FMUL R3, R3, R4 ;  /* 0x0000000403037220 */ /* 0x000fe20000400000 */
[----:B------:R-:W-:Y:S01]  /*0640*/  @!P2 FMUL R9, R9, 0.5 ;  /* 0x3f0000000909a820 */ /* 0x000fe20000400000 */
[----:B------:R-:W-:Y:S02]  /*0650*/  FADD R18, RZ, -R2 ;  /* 0x80000002ff127221 */ /* 0x000fe40000000000 */
[----:B------:R-:W-:Y:S02]  /*0660*/  FFMA R3, R3, R13, R10 ;  /* 0x0000000d03037223 */ /* 0x000fe4000000000a */
[----:B------:R-:W-:Y:S01]  /*0670*/  FMUL R26, R18, 1.4426950216293334961 ;  /* 0x3fb8aa3b121a7820 */ /* 0x000fe20000400000 */
[----:B------:R-:W1:Y:S01]  /*0680*/  MUFU.EX2 R9, R9 ;  /* 0x0000000900097308 */ /* 0x000e620000000800 */
[----:B------:R-:W-:Y:S01]  /*0690*/  FADD R18, RZ, -R3 ;  /* 0x80000003ff127221 */ /* 0x000fe20000000000 */
[----:B------:R-:W-:Y:S01]  /*06a0*/  @!P3 FMUL R17, R17, 0.5 ;  /* 0x3f0000001111b820 */ /* 0x000fe20000400000 */
[----:B------:R-:W-:-:S02]  /*06b0*/  @!P4 FMUL R25, R25, 0.5 ;  /* 0x3f0000001919c820 */ /* 0x000fc40000400000 */
[----:B------:R-:W-:Y:S01]  /*06c0*/  FMUL R27, R18, 1.4426950216293334961 ;  /* 0x3fb8aa3b121b7820 */ /* 0x000fe20000400000 */
[----:B0-----:R-:W-:Y:S02]  /*06d0*/  @!P5 FMUL R11, R11, R11 ;  /* 0x0000000b0b0bd220 */ /* 0x001fe40000400000 */
[----:B------:R-:W0:Y:S02]  /*06e0*/  MUFU.EX2 R23, R17 ;  /* 0x0000001100177308 */ /* 0x000e240000000800 */
[----:B------:R-:W-:-:S06]  /*06f0*/  FADD R22, R11, 1 ;  /* 0x3f8000000b167421 */ /* 0x000fcc0000000000 */
[----:B------:R-:W2:Y:S01]  /*0700*/  MUFU.EX2 R18, R25 ;  /* 0x0000001900127308 */ /* 0x000ea20000000800 */
[C---:B------:R-:W-:Y:S01]  /*0710*/  FADD R11, -R14.reuse, R20 ;  /* 0x000000140e0b7221 */ /* 0x040fe20000000100 */
[----:B-1----:R-:W-:Y:S01]  /*0720*/  @!P2 FMUL R9, R9, R9 ;  /* 0x000000090909a220 */ /* 0x002fe20000400000 */
[----:B------:R-:W-:Y:S02]  /*0730*/  FADD R21, -R14, R21 ;  /* 0x000000150e157221 */ /* 0x000fe40000000100 */
[-C--:B------:R-:W-:Y:S01]  /*0740*/  FMUL R11, R11, R4.reuse ;  /* 0x000000040b0b7220 */ /* 0x080fe20000400000 */
[----:B------:R-:W-:Y:S01]  /*0750*/  FADD R24, R9, 1 ;  /* 0x3f80000009187421 */ /* 0x000fe20000000000 */
[----:B------:R-:W-:Y:S02]  /*0760*/  FMUL R21, R21, R4 ;  /* 0x0000000415157220 */ /* 0x000fe40000400000 */
[--C-:B------:R-:W-:Y:S01]  /*0770*/  FFMA R11, R11, R13, R10.reuse ;  /* 0x0000000d0b0b7223 */ /* 0x100fe2000000000a */
[----:B0-----:R-:W-:Y:S01]  /*0780*/  @!P3 FMUL R23, R23, R23 ;  /* 0x000000171717b220 */ /* 0x001fe20000400000 */
[----:B------:R-:W-:Y:S01]  /*0790*/  FSETP.GT.AND P6, PT, R24, 8.50705917302346158658e+37, PT ;  /* 0x7e8000001800780b */ /* 0x000fe20003fc4000 */
[----:B------:R-:W-:Y:S01]  /*07a0*/  FFMA R10, R21, R13, R10 ;  /* 0x0000000d150a7223 */ /* 0x000fe2000000000a */
[----:B------:R-:W-:Y:S01]  /*07b0*/  FSETP.GT.AND P3, PT, R22, 8.50705917302346158658e+37, PT ;  /* 0x7e8000001600780b */ /* 0x000fe20003f64000 */
[----:B--2---:R-:W-:Y:S01]  /*07c0*/  @!P4 FMUL R18, R18, R18 ;  /* 0x000000121212c220 */ /* 0x004fe20000400000 */
[----:B------:R-:W-:Y:S01]  /*07d0*/  FADD R4, RZ, -R11 ;  /* 0x8000000bff047221 */ /* 0x000fe20000000000 */
[----:B------:R-:W-:-:S02]  /*07e0*/  FADD R20, R23, 1 ;  /* 0x3f80000017147421 */ /* 0x000fc40000000000 */
[----:B------:R-:W-:Y:S01]  /*07f0*/  FADD R18, R18, 1 ;  /* 0x3f80000012127421 */ /* 0x000fe20000000000 */
[----:B------:R-:W-:Y:S01]  /*0800*/  FMUL R21, R4, 1.4426950216293334961 ;  /* 0x3fb8aa3b04157820 */ /* 0x000fe20000400000 */
[----:B------:R-:W-:Y:S01]  /*0810*/  FADD R4, RZ, -R10 ;  /* 0x8000000aff047221 */ /* 0x000fe20000000000 */
[----:B------:R-:W-:Y:S02]  /*0820*/  FSETP.GT.AND P4, PT, R20, 8.50705917302346158658e+37, PT ;  /* 0x7e8000001400780b */ /* 0x000fe40003f84000 */
[----:B------:R-:W-:Y:S01]  /*0830*/  FSETP.GT.AND P5, PT, R18, 8.50705917302346158658e+37, PT ;  /* 0x7e8000001200780b */ /* 0x000fe20003fa4000 */
[----:B------:R-:W-:Y:S01]  /*0840*/  FMUL R4, R4, 1.4426950216293334961 ;  /* 0x3fb8aa3b04047820 */ /* 0x000fe20000400000 */
[----:B------:R-:W-:Y:S01]  /*0850*/  @P6 FMUL R24, R24, 0.25 ;  /* 0x3e80000018186820 */ /* 0x000fe20000400000 */
[----:B------:R-:W-:Y:S01]  /*0860*/  @P3 FMUL R22, R22, 0.25 ;  /* 0x3e80000016163820 */ /* 0x000fe20000400000 */
[C---:B------:R-:W-:Y:S02]  /*0870*/  FSEL R13, R16.reuse, 1, P6 ;  /* 0x3f800000100d7808 */ /* 0x040fe40003000000 */
[----:B------:R-:W-:-:S02]  /*0880*/  FSEL R23, R16, 1, P3 ;  /* 0x3f80000010177808 */ /* 0x000fc40001800000 */
[----:B------:R-:W-:Y:S02]  /*0890*/  FSETP.GEU.AND P6, PT, R21, -126, PT ;  /* 0xc2fc00001500780b */ /* 0x000fe40003fce000 */
[----:B------:R-:W-:Y:S02]  /*08a0*/  FSETP.GEU.AND P3, PT, R4, -126, PT ;  /* 0xc2fc00000400780b */ /* 0x000fe40003f6e000 */
[----:B------:R-:W-:Y:S01]  /*08b0*/  FSETP.GEU.AND P2, PT, R27, -126, PT ;  /* 0xc2fc00001b00780b */ /* 0x000fe20003f4e000 */
[----:B------:R-:W0:Y:S01]  /*08c0*/  MUFU.RCP R14, R24 ;  /* 0x00000018000e7308 */ /* 0x000e220000001000 */
[----:B------:R-:W-:Y:S01]  /*08d0*/  FSETP.GEU.AND P1, PT, R26, -126, PT ;  /* 0xc2fc00001a00780b */ /* 0x000fe20003f2e000 */
[----:B------:R-:W-:Y:S01]  /*08e0*/  @P4 FMUL R20, R20, 0.25 ;  /* 0x3e80000014144820 */ /* 0x000fe20000400000 */
[----:B------:R-:W-:-:S05]  /*08f0*/  @P5 FMUL R18, R18, 0.25 ;  /* 0x3e80000012125820 */ /* 0x000fca0000400000 */
[----:B------:R-:W1:Y:S01]  /*0900*/  MUFU.RCP R22, R22 ;  /* 0x0000001600167308 */ /* 0x000e620000001000 */
[----:B------:R-:W-:Y:S01]  /*0910*/  @!P6 FMUL R21, R21, 0.5 ;  /* 0x3f0000001515e820 */ /* 0x000fe20000400000 */
[----:B------:R-:W-:Y:S02]  /*0920*/  @!P3 FMUL R4, R4, 0.5 ;  /* 0x3f0000000404b820 */ /* 0x000fe40000400000 */
[----:B------:R-:W-:-:S04]  /*0930*/  @!P2 FMUL R27, R27, 0.5 ;  /* 0x3f0000001b1ba820 */ /* 0x000fc80000400000 */
[----:B------:R-:W2:Y:S01]  /*0940*/  MUFU.RCP R20, R20 ;  /* 0x0000001400147308 */ /* 0x000ea20000001000 */
[----:B------:R-:W-:-:S07]  /*0950*/  @!P1 FMUL R26, R26, 0.5 ;  /* 0x3f0000001a1a9820 */ /* 0x000fce0000400000 */
[----:B------:R-:W3:Y:S01]  /*0960*/  MUFU.RCP R18, R18 ;  /* 0x0000001200127308 */ /* 0x000ee20000001000 */
[----:B0-----:R-:W-:Y:S01]  /*0970*/  FMUL R14, R14, R13 ;  /* 0x0000000d0e0e7220 */ /* 0x001fe20000400000 */
[----:B-1----:R-:W-:Y:S01]  /*0980*/  FMUL R13, R22, R23 ;  /* 0x00000017160d7220 */ /* 0x002fe20000400000 */
[C---:B------:R-:W-:Y:S02]  /*0990*/  FSEL R25, R16.reuse, 1, P4 ;  /* 0x3f80000010197808 */ /* 0x040fe40002000000 */
[----:B------:R-:W-:-:S03]  /*09a0*/  FSEL R23, R16, 1, P5 ;  /* 0x3f80000010177808 */ /* 0x000fc60002800000 */
[----:B------:R-:W0:Y:S01]  /*09b0*/  MUFU.EX2 R17, R27 ;  /* 0x0000001b00117308 */ /* 0x000e220000000800 */
[----:B------:R-:W-:-:S07]  /*09c0*/  FMUL R22, R5, R14 ;  /* 0x0000000e05167220 */ /* 0x000fce0000400000 */
[----:B------:R-:W1:Y:S08]  /*09d0*/  MUFU.EX2 R21, R21 ;  /* 0x0000001500157308 */ /* 0x000e700000000800 */
[----:B------:R-:W4:Y:S01]  /*09e0*/  MUFU.EX2 R4, R4 ;  /* 0x0000000400047308 */ /* 0x000f220000000800 */
[----:B--2---:R-:W-:Y:S01]  /*09f0*/  FMUL R20, R20, R25 ;  /* 0x0000001914147220 */ /* 0x004fe20000400000 */
[----:B---3--:R-:W-:-:S06]  /*0a00*/  FMUL R23, R18, R23 ;  /* 0x0000001712177220 */ /* 0x008fcc0000400000 */
[----:B------:R2:W3:Y:S01]  /*0a10*/  MUFU.EX2 R9, R26 ;  /* 0x0000001a00097308 */ /* 0x0004e20000000800 */
[----:B------:R-:W-:Y:S01]  /*0a20*/  LOP3.LUT R5, R12, 0x7f, RZ, 0xc0, !PT ;  /* 0x0000007f0c057812 */ /* 0x000fe200078ec0ff */
[----:B------:R-:W-:Y:S01]  /*0a30*/  FMUL R6, R6, R13 ;  /* 0x0000000d06067220 */ /* 0x000fe20000400000 */
[----:B------:R-:W-:Y:S02]  /*0a40*/  FMUL R24, R8, R23 ;  /* 0x0000001708187220 */ /* 0x000fe40000400000 */
[----:B------:R-:W-:Y:S01]  /*0a50*/  LEA R13, R5, UR4, 0x2 ;  /* 0x00000004050d7c11 */ /* 0x000fe2000f8e10ff */
[----:B0-----:R-:W-:Y:S01]  /*0a60*/  @!P2 FMUL R17, R17, R17 ;  /* 0x000000111111a220 */ /* 0x001fe20000400000 */
[----:B--2---:R-:W-:Y:S01]  /*0a70*/  FMUL R26, R7, R20 ;  /* 0x00000014071a7220 */ /* 0x004fe20000400000 */
[----:B-1----:R-:W-:Y:S01]  /*0a80*/  @!P6 FMUL R21, R21, R21 ;  /* 0x000000151515e220 */ /* 0x002fe20000400000 */
[----:B----4-:R-:W-:Y:S01]  /*0a90*/  @!P3 FMUL R4, R4, R4 ;  /* 0x000000040404b220 */ /* 0x010fe20000400000 */
[----:B------:R0:W-:Y:S01]  /*0aa0*/  STS [R13+0x200], R22 ;  /* 0x000200160d007388 */ /* 0x0001e20000000800 */
[----:B------:R-:W-:Y:S01]  /*0ab0*/  FADD R17, R17, 1 ;  /* 0x3f80000011117421 */ /* 0x000fe20000000000 */
[----:B---3--:R-:W-:-:S02]  /*0ac0*/  @!P1 FMUL R9, R9, R9 ;  /* 0x0000000909099220 */ /* 0x008fc40000400000 */
[----:B------:R-:W-:Y:S01]  /*0ad0*/  STS [R13+0x400], R6 ;  /* 0x000400060d007388 */ /* 0x000fe20000000800 */
[----:B------:R-:W-:Y:S01]  /*0ae0*/  FADD R18, R21, 1 ;  /* 0x3f80000015127421 */ /* 0x000fe20000000000 */
[----:B------:R-:W-:Y:S02]  /*0af0*/  FADD R20, R4, 1 ;  /* 0x3f80000004147421 */ /* 0x000fe40000000000 */
[----:B------:R-:W-:Y:S04]  /*0b00*/  STS [R13+0x600], R26 ;  /* 0x0006001a0d007388 */ /* 0x000fe80000000800 */
[----:B------:R1:W-:Y:S01]  /*0b10*/  STS [R13], R24 ;  /* 0x000000180d007388 */ /* 0x0003e20000000800 */
[----:B------:R-:W-:Y:S01]  /*0b20*/  FADD R9, R9, 1 ;  /* 0x3f80000009097421 */ /* 0x000fe20000000000 */
[----:B------:R-:W-:Y:S01]  /*0b30*/  BAR.SYNC.DEFER_BLOCKING 0x0 ;  /* 0x0000000000007b1d */ /* 0x000fe20000010000 */
[----:B------:R-:W-:-:S02]  /*0b40*/  FSETP.GT.AND P2, PT, R17, 8.50705917302346158658e+37, PT ;  /* 0x7e8000001100780b */ /* 0x000fc40003f44000 */
[----:B------:R-:W-:Y:S02]  /*0b50*/  SHF.L.U32 R5, R12, 0x2, RZ ;  /* 0x000000020c057819 */ /* 0x000fe400000006ff */
[----:B------:R-:W-:Y:S02]  /*0b60*/  FSETP.GT.AND P4, PT, R18, 8.50705917302346158658e+37, PT ;  /* 0x7e8000001200780b */ /* 0x000fe40003f84000 */
[----:B------:R-:W-:Y:S02]  /*0b70*/  FSETP.GT.AND P3, PT, R20, 8.50705917302346158658e+37, PT ;  /* 0x7e8000001400780b */ /* 0x000fe40003f64000 */
[----:B------:R-:W-:Y:S02]  /*0b80*/  FSETP.GT.AND P1, PT, R9, 8.50705917302346158658e+37, PT ;  /* 0x7e8000000900780b */ /* 0x000fe40003f24000 */
[----:B------:R-:W-:-:S04]  /*0b90*/  LOP3.LUT R14, R5, 0x1fc, RZ, 0xc0, !PT ;  /* 0x000001fc050e7812 */ /* 0x000fc800078ec0ff */
[C---:B------:R-:W-:Y:S01]  /*0ba0*/  LOP3.LUT R19, R14.reuse, R19, RZ, 0xfc, !PT ;  /* 0x000000130e137212 */ /* 0x040fe200078efcff */
[----:B------:R-:W-:Y:S01]  /*0bb0*/  @P2 FMUL R17, R17, 0.25 ;  /* 0x3e80000011112820 */ /* 0x000fe20000400000 */
[----:B------:R-:W-:Y:S01]  /*0bc0*/  LEA R14, R14, UR4, 0x2 ;  /* 0x000000040e0e7c11 */ /* 0x000fe2000f8e10ff */
[----:B------:R-:W-:Y:S01]  /*0bd0*/  @P4 FMUL R18, R18, 0.25 ;  /* 0x3e80000012124820 */ /* 0x000fe20000400000 */
[----:B------:R-:W-:Y:S01]  /*0be0*/  SHF.R.S32.HI R8, RZ, 0x1f, R19 ;  /* 0x0000001fff087819 */ /* 0x000fe20000011413 */
[----:B------:R-:W-:Y:S02]  /*0bf0*/  @P3 FMUL R20, R20, 0.25 ;  /* 0x3e80000014143820 */ /* 0x000fe40000400000 */
[----:B------:R-:W-:Y:S01]  /*0c00*/  @P1 FMUL R9, R9, 0.25 ;  /* 0x3e80000009091820 */ /* 0x000fe20000400000 */
[----:B------:R-:W-:Y:S01]  /*0c10*/  LEA.HI R21, R8, R19, RZ, 0x8 ;  /* 0x0000001308157211 */ /* 0x000fe200078f40ff */
[----:B------:R-:W2:Y:S01]  /*0c20*/  LDS.128 R4, [R14] ;  /* 0x000000000e047984 */ /* 0x000ea20000000c00 */
[----:B------:R-:W-:Y:S02]  /*0c30*/  MUFU.RCP R17, R17 ;  /* 0x0000001100117308 */ /* 0x000fe40000001000 */
[----:B0-----:R-:W-:-:S06]  /*0c40*/  LOP3.LUT R22, R21, 0xffffff00, RZ, 0xc0, !PT ;  /* 0xffffff0015167812 */ /* 0x001fcc00078ec0ff */
[----:B------:R0:W3:Y:S01]  /*0c50*/  MUFU.RCP R12, R9 ;  /* 0x00000009000c7308 */ /* 0x0000e20000001000 */
[----:B------:R-:W-:-:S07]  /*0c60*/  IADD3 R22, R19, -R22, RZ ;  /* 0x8000001613167210 */ /* 0x000fce0007ffe0ff */
[----:B------:R-:W4:Y:S08]  /*0c70*/  MUFU.RCP R18, R18 ;  /* 0x0000001200127308 */ /* 0x000f300000001000 */
[----:B------:R-:W5:Y:S01]  /*0c80*/  MUFU.RCP R20, R20 ;  /* 0x0000001400147308 */ /* 0x000f620000001000 */
[----:B------:R-:W-:Y:S01]  /*0c90*/  LEA R15, R15, R22, 0x8 ;  /* 0x000000160f0f7211 */ /* 0x000fe200078e40ff */
[----:B0-----:R-:W0:Y:S01]  /*0ca0*/  LDC.64 R8, c[0x0][0x238] ;  /* 0x00008e00ff087b82 */ /* 0x001e220000000a00 */
[----:B-1----:R-:W-:-:S02]  /*0cb0*/  SHF.L.U32 R24, R21, 0x7, RZ ;  /* 0x0000000715187819 */ /* 0x002fc400000006ff */
[C---:B------:R-:W-:Y:S02]  /*0cc0*/  FSEL R23, R16.reuse, 1, P1 ;  /* 0x3f80000010177808 */ /* 0x040fe40000800000 */
[C---:B------:R-:W-:Y:S02]  /*0cd0*/  FSEL R22, R16.reuse, 1, P2 ;  /* 0x3f80000010167808 */ /* 0x040fe40001000000 */
[C---:B------:R-:W-:Y:S02]  /*0ce0*/  FSEL R25, R16.reuse, 1, P4 ;  /* 0x3f80000010197808 */ /* 0x040fe40002000000 */
[----:B------:R-:W-:Y:S01]  /*0cf0*/  FSEL R21, R16, 1, P3 ;  /* 0x3f80000010157808 */ /* 0x000fe20001800000 */
[----:B---3--:R-:W-:Y:S01]  /*0d00*/  FMUL R23, R12, R23 ;  /* 0x000000170c177220 */ /* 0x008fe20000400000 */
[----:B------:R-:W-:Y:S01]  /*0d10*/  FMUL R22, R17, R22 ;  /* 0x0000001611167220 */ /* 0x000fe20000400000 */
[----:B----4-:R-:W-:Y:S02]  /*0d20*/  FMUL R18, R18, R25 ;  /* 0x0000001912127220 */ /* 0x010fe40000400000 */
[----:B-----5:R-:W-:Y:S01]  /*0d30*/  FMUL R21, R20, R21 ;  /* 0x0000001514157220 */ /* 0x020fe20000400000 */
[----:B------:R-:W-:Y:S01]  /*0d40*/  FMUL R12, R2, R23 ;  /* 0x00000017020c7220 */ /* 0x000fe20000400000 */
[----:B------:R-:W-:Y:S01]  /*0d50*/  BAR.SYNC.DEFER_BLOCKING 0x0 ;  /* 0x0000000000007b1d */ /* 0x000fe20000010000 */
[----:B------:R-:W-:Y:S01]  /*0d60*/  FMUL R22, R3, R22 ;  /* 0x0000001603167220 */ /* 0x000fe20000400000 */
[----:B------:R-:W-:Y:S01]  /*0d70*/  FMUL R18, R11, R18 ;  /* 0x000000120b127220 */ /* 0x000fe20000400000 */
[----:B------:R-:W-:Y:S01]  /*0d80*/  FMUL R10, R10, R21 ;  /* 0x000000150a0a7220 */ /* 0x000fe20000400000 */
[----:B------:R-:W-:-:S04]  /*0d90*/  LOP3.LUT R24, R24, 0xffff8000, RZ, 0xc0, !PT ;  /* 0xffff800018187812 */ /* 0x000fc800078ec0ff */
[----:B------:R-:W-:Y:S01]  /*0da0*/  IADD3 R3, R15, R24, RZ ;  /* 0x000000180f037210 */ /* 0x000fe20007ffe0ff */
[----:B------:R1:W-:Y:S04]  /*0db0*/  STS [R13], R12 ;  /* 0x0000000c0d007388 */ /* 0x0003e80000000800 */
[----:B------:R1:W-:Y:S04]  /*0dc0*/  STS [R13+0x200], R22 ;  /* 0x000200160d007388 */ /* 0x0003e80000000800 */
[----:B------:R1:W-:Y:S04]  /*0dd0*/  STS [R13+0x400], R18 ;  /* 0x000400120d007388 */ /* 0x0003e80000000800 */
[----:B------:R1:W-:Y:S01]  /*0de0*/  STS [R13+0x600], R10 ;  /* 0x0006000a0d007388 */ /* 0x0003e20000000800 */
[----:B0-----:R-:W-:Y:S01]  /*0df0*/  IMAD.WIDE R2, R3, 0x4, R8 ;  /* 0x0000000403027825 */ /* 0x001fe200078e0208 */
[----:B------:R-:W-:Y:S06]  /*0e00*/  BAR.SYNC.DEFER_BLOCKING 0x0 ;  /* 0x0000000000007b1d */ /* 0x000fec0000010000 */
[----:B--2---:R1:W-:Y:S01]  /*0e10*/  @!P0 STG.E.128 desc[UR6][R2.64], R4 ;  /* 0x0000000402008986 */ /* 0x0043e2000c101d06 */
[----:B------:R-:W-:Y:S05]  /*0e20*/  @P0 EXIT ;  /* 0x000000000000094d */ /* 0x000fea0003800000 */
[----:B-1----:R-:W0:Y:S01]  /*0e30*/  LDS.128 R4, [R14] ;  /* 0x000000000e047984 */ /* 0x002e220000000c00 */
[----:B------:R-:W-:-:S04]  /*0e40*/  SHF.R.S32.HI R0, RZ, 0x15, R0 ;  /* 0x00000015ff007819 */ /* 0x000fc80000011400 */
[----:B------:R-:W-:-:S04]  /*0e50*/  SGXT R0, R0, 0x1 ;  /* 0x000000010000781a */ /* 0x000fc80000000200 */
[----:B------:R-:W-:-:S04]  /*0e60*/  LEA.HI R0, R0, R19, RZ, 0x8 ;  /* 0x0000001300007211 */ /* 0x000fc800078f40ff */
[----:B------:R-:W-:-:S04]  /*0e70*/  LEA R0, R0, 0x10000, 0x7 ;  /* 0x0001000000007811 */ /* 0x000fc800078e38ff */
[----:B------:R-:W-:-:S04]  /*0e80*/  LOP3.LUT R0, R0, 0xffff8000, RZ, 0xc0, !PT ;  /* 0xffff800000007812 */ /* 0x000fc800078ec0ff */
[----:B------:R-:W-:-:S05]  /*0e90*/  IADD3 R15, R15, R0, RZ ;  /* 0x000000000f0f7210 */ /* 0x000fca0007ffe0ff */
[----:B------:R-:W-:-:S05]  /*0ea0*/  IMAD.WIDE R8, R15, 0x4, R8 ;  /* 0x000000040f087825 */ /* 0x000fca00078e0208 */
[----:B0-----:R-:W-:Y:S01]  /*0eb0*/  STG.E.128 desc[UR6][R8.64], R4 ;  /* 0x0000000408007986 */ /* 0x001fe2000c101d06 */
[----:B------:R-:W-:Y:S05]  /*0ec0*/  EXIT ;  /* 0x000000000000794d */ /* 0x000fea0003800000 */
.L_x_0:
[----:B------:R-:W-:-:S00]  /*0ed0*/  BRA `(.L_x_0) ;  /* 0xfffffffc00fc7947 */ /* 0x000fc0000383ffff */
[----:B------:R-:W-:-:S00]  /*0ee0*/  NOP ;  /* 0x0000000000007918 */ /* 0x000fc00000000000 */
        /* <DEDUP_REMOVED lines=9> */
.L_x_1:


//--------------------- .nv.global.init           --------------------------
	.section	.nv.global.init,"aw",@progbits
.nv.global.init:
	.type		_$_str,@object
	.size		_$_str,(_$_str_$_2 - _$_str)
_$_str:
        /*0000*/ 	.byte	0x5f, 0x5f, 0x43, 0x55, 0x44, 0x41, 0x5f, 0x46, 0x54, 0x5a, 0x00
	.type		_$_str_$_2,@object
	.size		_$_str_$_2,(.L_1 - _$_str_$_2)
_$_str_$_2:
        /*000b*/ 	.byte	0x5f, 0x5f, 0x43, 0x55, 0x44, 0x41, 0x5f, 0x50, 0x52, 0x45, 0x43, 0x5f, 0x53, 0x51, 0x52, 0x54
        /*001b*/ 	.byte	0x00
.L_1:


//--------------------- .nv.shared.triton_poi_fused__native_batch_norm_legit_no_training_silu_25 --------------------------
	.section	.nv.shared.triton_poi_fused__native_batch_norm_legit_no_training_silu_25,"aw",@nobits
	.sectionflags	@""
	.align	16
	.zero		1024


//--------------------- .nv.constant0.triton_poi_fused__native_batch_norm_legit_no_training_silu_25 --------------------------
	.section	.nv.constant0.triton_poi_fused__native_batch_norm_legit_no_training_silu_25,"a",@progbits
	.sectionflags	@""
	.align	4
.nv.constant0.triton_poi_fused__native_batch_norm_legit_no_training_silu_25:
	.zero		584
